//
// Generated by NVIDIA NVVM Compiler
//
// Compiler Build ID: CL-36424714
// Cuda compilation tools, release 13.0, V13.0.88
// Based on NVVM 20.0.0
//

.version 9.0
.target sm_100
.address_size 64

	// .globl	_Z10matrix_mulP6__halfS0_S0_mm
// _ZZ10matrix_mulP6__halfS0_S0_mmE2As has been demoted
// _ZZ10matrix_mulP6__halfS0_S0_mmE2Bs has been demoted

.visible .entry _Z10matrix_mulP6__halfS0_S0_mm(
	.param .u64 .ptr .align 1 _Z10matrix_mulP6__halfS0_S0_mm_param_0,
	.param .u64 .ptr .align 1 _Z10matrix_mulP6__halfS0_S0_mm_param_1,
	.param .u64 .ptr .align 1 _Z10matrix_mulP6__halfS0_S0_mm_param_2,
	.param .u64 _Z10matrix_mulP6__halfS0_S0_mm_param_3,
	.param .u64 _Z10matrix_mulP6__halfS0_S0_mm_param_4
)
{
	.reg .pred 	%p<3>;
	.reg .b16 	%rs<67>;
	.reg .b32 	%r<278>;
	.reg .b32 	%f<2>;
	.reg .b64 	%rd<33>;
	// demoted variable
	.shared .align 4 .b8 _ZZ10matrix_mulP6__halfS0_S0_mmE2As[4096];
	// demoted variable
	.shared .align 4 .b8 _ZZ10matrix_mulP6__halfS0_S0_mmE2Bs[4096];
	ld.param.u64 	%rd4, [_Z10matrix_mulP6__halfS0_S0_mm_param_3];
	ld.param.u64 	%rd5, [_Z10matrix_mulP6__halfS0_S0_mm_param_4];
	mov.u32 	%r1, %ctaid.y;
	cvt.u32.u64 	%r45, %rd4;
	mul.lo.s32 	%r46, %r45, %r1;
	shl.b32 	%r275, %r46, 5;
	add.s32 	%r47, %r45, %r275;
	add.s32 	%r3, %r47, -1;
	mov.f32 	%f1, 0f00000000;
	// begin inline asm
	{.reg .f16 low;
  cvt.rn.f16.f32 low, %f1;
  mov.b32 %r277, {low,low};}

	// end inline asm
	setp.gt.s32 	%p1, %r275, %r3;
	@%p1 bra 	$L__BB0_3;
	mov.u32 	%r48, %ctaid.x;
	shl.b32 	%r274, %r48, 5;
	cvt.u32.u64 	%r49, %rd5;
	mov.u32 	%r50, %tid.x;
	shl.b32 	%r51, %r50, 1;
	mov.u32 	%r52, _ZZ10matrix_mulP6__halfS0_S0_mmE2Bs;
	add.s32 	%r6, %r52, %r51;
	and.b32  	%r53, %r49, -2;
	add.s32 	%r7, %r6, %r53;
	add.s32 	%r8, %r7, %r53;
	add.s32 	%r9, %r8, %r53;
	add.s32 	%r10, %r9, %r53;
	add.s32 	%r11, %r10, %r53;
	add.s32 	%r12, %r11, %r53;
	add.s32 	%r13, %r12, %r53;
	add.s32 	%r14, %r13, %r53;
	add.s32 	%r15, %r14, %r53;
	add.s32 	%r16, %r15, %r53;
	add.s32 	%r17, %r16, %r53;
	add.s32 	%r18, %r17, %r53;
	add.s32 	%r19, %r18, %r53;
	add.s32 	%r20, %r19, %r53;
	add.s32 	%r21, %r20, %r53;
	add.s32 	%r22, %r21, %r53;
	add.s32 	%r23, %r22, %r53;
	add.s32 	%r24, %r23, %r53;
	add.s32 	%r25, %r24, %r53;
	add.s32 	%r26, %r25, %r53;
	add.s32 	%r27, %r26, %r53;
	add.s32 	%r28, %r27, %r53;
	add.s32 	%r29, %r28, %r53;
	add.s32 	%r30, %r29, %r53;
	add.s32 	%r31, %r30, %r53;
	add.s32 	%r32, %r31, %r53;
	add.s32 	%r33, %r32, %r53;
	add.s32 	%r34, %r33, %r53;
	add.s32 	%r35, %r34, %r53;
	add.s32 	%r36, %r35, %r53;
$L__BB0_2:
	ld.param.u64 	%rd32, [_Z10matrix_mulP6__halfS0_S0_mm_param_3];
	ld.param.u64 	%rd31, [_Z10matrix_mulP6__halfS0_S0_mm_param_2];
	ld.param.u64 	%rd30, [_Z10matrix_mulP6__halfS0_S0_mm_param_1];
	cvt.s64.s32 	%rd6, %r274;
	mov.u32 	%r248, %tid.y;
	cvt.u64.u32 	%rd7, %r248;
	mov.u32 	%r249, %tid.x;
	cvt.u64.u32 	%rd8, %r249;
	mad.lo.s64 	%rd9, %rd5, %rd7, %rd8;
	add.s64 	%rd10, %rd9, %rd6;
	shl.b64 	%rd11, %rd10, 1;
	cvta.to.global.u64 	%rd12, %rd31;
	add.s64 	%rd13, %rd12, %rd11;
	cvt.s64.s32 	%rd14, %r275;
	mad.lo.s64 	%rd15, %rd32, %rd7, %rd8;
	add.s64 	%rd16, %rd15, %rd14;
	shl.b64 	%rd17, %rd16, 1;
	cvta.to.global.u64 	%rd18, %rd30;
	add.s64 	%rd19, %rd18, %rd17;
	ld.global.u16 	%rs1, [%rd19];
	// begin inline asm
	{  mov.b32 %r54, {%rs1,%rs1};}

	// end inline asm
	shl.b32 	%r250, %r248, 7;
	mov.u32 	%r251, _ZZ10matrix_mulP6__halfS0_S0_mmE2As;
	add.s32 	%r252, %r251, %r250;
	shl.b32 	%r253, %r249, 2;
	add.s32 	%r254, %r252, %r253;
	st.shared.u32 	[%r254], %r54;
	ld.global.u16 	%rs2, [%rd13];
	// begin inline asm
	{  mov.b32 %r55, {%rs2,%rs2};}

	// end inline asm
	mov.u32 	%r255, _ZZ10matrix_mulP6__halfS0_S0_mmE2Bs;
	add.s32 	%r256, %r255, %r250;
	add.s32 	%r257, %r256, %r253;
	st.shared.u32 	[%r257], %r55;
	bar.sync 	0;
	cvt.u32.u64 	%r258, %rd32;
	mul.lo.s32 	%r259, %r248, %r258;
	shl.b32 	%r260, %r259, 1;
	add.s32 	%r261, %r251, %r260;
	ld.shared.u16 	%rs3, [%r261];
	// begin inline asm
	{  mov.b32 %r56, {%rs3,%rs3};}

	// end inline asm
	ld.shared.u16 	%rs4, [%r6];
	// begin inline asm
	{  mov.b32 %r57, {%rs4,%rs4};}

	// end inline asm
	// begin inline asm
	{fma.rn.f16x2 %r58,%r56,%r57,%r277;
}
	// end inline asm
	ld.shared.u16 	%rs5, [%r261+2];
	// begin inline asm
	{  mov.b32 %r62, {%rs5,%rs5};}

	// end inline asm
	ld.shared.u16 	%rs6, [%r7];
	// begin inline asm
	{  mov.b32 %r63, {%rs6,%rs6};}

	// end inline asm
	// begin inline asm
	{fma.rn.f16x2 %r64,%r62,%r63,%r58;
}
	// end inline asm
	ld.shared.u16 	%rs7, [%r261+4];
	// begin inline asm
	{  mov.b32 %r68, {%rs7,%rs7};}

	// end inline asm
	ld.shared.u16 	%rs8, [%r8];
	// begin inline asm
	{  mov.b32 %r69, {%rs8,%rs8};}

	// end inline asm
	// begin inline asm
	{fma.rn.f16x2 %r70,%r68,%r69,%r64;
}
	// end inline asm
	ld.shared.u16 	%rs9, [%r261+6];
	// begin inline asm
	{  mov.b32 %r74, {%rs9,%rs9};}

	// end inline asm
	ld.shared.u16 	%rs10, [%r9];
	// begin inline asm
	{  mov.b32 %r75, {%rs10,%rs10};}

	// end inline asm
	// begin inline asm
	{fma.rn.f16x2 %r76,%r74,%r75,%r70;
}
	// end inline asm
	ld.shared.u16 	%rs11, [%r261+8];
	// begin inline asm
	{  mov.b32 %r80, {%rs11,%rs11};}

	// end inline asm
	ld.shared.u16 	%rs12, [%r10];
	// begin inline asm
	{  mov.b32 %r81, {%rs12,%rs12};}

	// end inline asm
	// begin inline asm
	{fma.rn.f16x2 %r82,%r80,%r81,%r76;
}
	// end inline asm
	ld.shared.u16 	%rs13, [%r261+10];
	// begin inline asm
	{  mov.b32 %r86, {%rs13,%rs13};}

	// end inline asm
	ld.shared.u16 	%rs14, [%r11];
	// begin inline asm
	{  mov.b32 %r87, {%rs14,%rs14};}

	// end inline asm
	// begin inline asm
	{fma.rn.f16x2 %r88,%r86,%r87,%r82;
}
	// end inline asm
	ld.shared.u16 	%rs15, [%r261+12];
	// begin inline asm
	{  mov.b32 %r92, {%rs15,%rs15};}

	// end inline asm
	ld.shared.u16 	%rs16, [%r12];
	// begin inline asm
	{  mov.b32 %r93, {%rs16,%rs16};}

	// end inline asm
	// begin inline asm
	{fma.rn.f16x2 %r94,%r92,%r93,%r88;
}
	// end inline asm
	ld.shared.u16 	%rs17, [%r261+14];
	// begin inline asm
	{  mov.b32 %r98, {%rs17,%rs17};}

	// end inline asm
	ld.shared.u16 	%rs18, [%r13];
	// begin inline asm
	{  mov.b32 %r99, {%rs18,%rs18};}

	// end inline asm
	// begin inline asm
	{fma.rn.f16x2 %r100,%r98,%r99,%r94;
}
	// end inline asm
	ld.shared.u16 	%rs19, [%r261+16];
	// begin inline asm
	{  mov.b32 %r104, {%rs19,%rs19};}

	// end inline asm
	ld.shared.u16 	%rs20, [%r14];
	// begin inline asm
	{  mov.b32 %r105, {%rs20,%rs20};}

	// end inline asm
	// begin inline asm
	{fma.rn.f16x2 %r106,%r104,%r105,%r100;
}
	// end inline asm
	ld.shared.u16 	%rs21, [%r261+18];
	// begin inline asm
	{  mov.b32 %r110, {%rs21,%rs21};}

	// end inline asm
	ld.shared.u16 	%rs22, [%r15];
	// begin inline asm
	{  mov.b32 %r111, {%rs22,%rs22};}

	// end inline asm
	// begin inline asm
	{fma.rn.f16x2 %r112,%r110,%r111,%r106;
}
	// end inline asm
	ld.shared.u16 	%rs23, [%r261+20];
	// begin inline asm
	{  mov.b32 %r116, {%rs23,%rs23};}

	// end inline asm
	ld.shared.u16 	%rs24, [%r16];
	// begin inline asm
	{  mov.b32 %r117, {%rs24,%rs24};}

	// end inline asm
	// begin inline asm
	{fma.rn.f16x2 %r118,%r116,%r117,%r112;
}
	// end inline asm
	ld.shared.u16 	%rs25, [%r261+22];
	// begin inline asm
	{  mov.b32 %r122, {%rs25,%rs25};}

	// end inline asm
	ld.shared.u16 	%rs26, [%r17];
	// begin inline asm
	{  mov.b32 %r123, {%rs26,%rs26};}

	// end inline asm
	// begin inline asm
	{fma.rn.f16x2 %r124,%r122,%r123,%r118;
}
	// end inline asm
	ld.shared.u16 	%rs27, [%r261+24];
	// begin inline asm
	{  mov.b32 %r128, {%rs27,%rs27};}

	// end inline asm
	ld.shared.u16 	%rs28, [%r18];
	// begin inline asm
	{  mov.b32 %r129, {%rs28,%rs28};}

	// end inline asm
	// begin inline asm
	{fma.rn.f16x2 %r130,%r128,%r129,%r124;
}
	// end inline asm
	ld.shared.u16 	%rs29, [%r261+26];
	// begin inline asm
	{  mov.b32 %r134, {%rs29,%rs29};}

	// end inline asm
	ld.shared.u16 	%rs30, [%r19];
	// begin inline asm
	{  mov.b32 %r135, {%rs30,%rs30};}

	// end inline asm
	// begin inline asm
	{fma.rn.f16x2 %r136,%r134,%r135,%r130;
}
	// end inline asm
	ld.shared.u16 	%rs31, [%r261+28];
	// begin inline asm
	{  mov.b32 %r140, {%rs31,%rs31};}

	// end inline asm
	ld.shared.u16 	%rs32, [%r20];
	// begin inline asm
	{  mov.b32 %r141, {%rs32,%rs32};}

	// end inline asm
	// begin inline asm
	{fma.rn.f16x2 %r142,%r140,%r141,%r136;
}
	// end inline asm
	ld.shared.u16 	%rs33, [%r261+30];
	// begin inline asm
	{  mov.b32 %r146, {%rs33,%rs33};}

	// end inline asm
	ld.shared.u16 	%rs34, [%r21];
	// begin inline asm
	{  mov.b32 %r147, {%rs34,%rs34};}

	// end inline asm
	// begin inline asm
	{fma.rn.f16x2 %r148,%r146,%r147,%r142;
}
	// end inline asm
	ld.shared.u16 	%rs35, [%r261+32];
	// begin inline asm
	{  mov.b32 %r152, {%rs35,%rs35};}

	// end inline asm
	ld.shared.u16 	%rs36, [%r22];
	// begin inline asm
	{  mov.b32 %r153, {%rs36,%rs36};}

	// end inline asm
	// begin inline asm
	{fma.rn.f16x2 %r154,%r152,%r153,%r148;
}
	// end inline asm
	ld.shared.u16 	%rs37, [%r261+34];
	// begin inline asm
	{  mov.b32 %r158, {%rs37,%rs37};}

	// end inline asm
	ld.shared.u16 	%rs38, [%r23];
	// begin inline asm
	{  mov.b32 %r159, {%rs38,%rs38};}

	// end inline asm
	// begin inline asm
	{fma.rn.f16x2 %r160,%r158,%r159,%r154;
}
	// end inline asm
	ld.shared.u16 	%rs39, [%r261+36];
	// begin inline asm
	{  mov.b32 %r164, {%rs39,%rs39};}

	// end inline asm
	ld.shared.u16 	%rs40, [%r24];
	// begin inline asm
	{  mov.b32 %r165, {%rs40,%rs40};}

	// end inline asm
	// begin inline asm
	{fma.rn.f16x2 %r166,%r164,%r165,%r160;
}
	// end inline asm
	ld.shared.u16 	%rs41, [%r261+38];
	// begin inline asm
	{  mov.b32 %r170, {%rs41,%rs41};}

	// end inline asm
	ld.shared.u16 	%rs42, [%r25];
	// begin inline asm
	{  mov.b32 %r171, {%rs42,%rs42};}

	// end inline asm
	// begin inline asm
	{fma.rn.f16x2 %r172,%r170,%r171,%r166;
}
	// end inline asm
	ld.shared.u16 	%rs43, [%r261+40];
	// begin inline asm
	{  mov.b32 %r176, {%rs43,%rs43};}

	// end inline asm
	ld.shared.u16 	%rs44, [%r26];
	// begin inline asm
	{  mov.b32 %r177, {%rs44,%rs44};}

	// end inline asm
	// begin inline asm
	{fma.rn.f16x2 %r178,%r176,%r177,%r172;
}
	// end inline asm
	ld.shared.u16 	%rs45, [%r261+42];
	// begin inline asm
	{  mov.b32 %r182, {%rs45,%rs45};}

	// end inline asm
	ld.shared.u16 	%rs46, [%r27];
	// begin inline asm
	{  mov.b32 %r183, {%rs46,%rs46};}

	// end inline asm
	// begin inline asm
	{fma.rn.f16x2 %r184,%r182,%r183,%r178;
}
	// end inline asm
	ld.shared.u16 	%rs47, [%r261+44];
	// begin inline asm
	{  mov.b32 %r188, {%rs47,%rs47};}

	// end inline asm
	ld.shared.u16 	%rs48, [%r28];
	// begin inline asm
	{  mov.b32 %r189, {%rs48,%rs48};}

	// end inline asm
	// begin inline asm
	{fma.rn.f16x2 %r190,%r188,%r189,%r184;
}
	// end inline asm
	ld.shared.u16 	%rs49, [%r261+46];
	// begin inline asm
	{  mov.b32 %r194, {%rs49,%rs49};}

	// end inline asm
	ld.shared.u16 	%rs50, [%r29];
	// begin inline asm
	{  mov.b32 %r195, {%rs50,%rs50};}

	// end inline asm
	// begin inline asm
	{fma.rn.f16x2 %r196,%r194,%r195,%r190;
}
	// end inline asm
	ld.shared.u16 	%rs51, [%r261+48];
	// begin inline asm
	{  mov.b32 %r200, {%rs51,%rs51};}

	// end inline asm
	ld.shared.u16 	%rs52, [%r30];
	// begin inline asm
	{  mov.b32 %r201, {%rs52,%rs52};}

	// end inline asm
	// begin inline asm
	{fma.rn.f16x2 %r202,%r200,%r201,%r196;
}
	// end inline asm
	ld.shared.u16 	%rs53, [%r261+50];
	// begin inline asm
	{  mov.b32 %r206, {%rs53,%rs53};}

	// end inline asm
	ld.shared.u16 	%rs54, [%r31];
	// begin inline asm
	{  mov.b32 %r207, {%rs54,%rs54};}

	// end inline asm
	// begin inline asm
	{fma.rn.f16x2 %r208,%r206,%r207,%r202;
}
	// end inline asm
	ld.shared.u16 	%rs55, [%r261+52];
	// begin inline asm
	{  mov.b32 %r212, {%rs55,%rs55};}

	// end inline asm
	ld.shared.u16 	%rs56, [%r32];
	// begin inline asm
	{  mov.b32 %r213, {%rs56,%rs56};}

	// end inline asm
	// begin inline asm
	{fma.rn.f16x2 %r214,%r212,%r213,%r208;
}
	// end inline asm
	ld.shared.u16 	%rs57, [%r261+54];
	// begin inline asm
	{  mov.b32 %r218, {%rs57,%rs57};}

	// end inline asm
	ld.shared.u16 	%rs58, [%r33];
	// begin inline asm
	{  mov.b32 %r219, {%rs58,%rs58};}

	// end inline asm
	// begin inline asm
	{fma.rn.f16x2 %r220,%r218,%r219,%r214;
}
	// end inline asm
	ld.shared.u16 	%rs59, [%r261+56];
	// begin inline asm
	{  mov.b32 %r224, {%rs59,%rs59};}

	// end inline asm
	ld.shared.u16 	%rs60, [%r34];
	// begin inline asm
	{  mov.b32 %r225, {%rs60,%rs60};}

	// end inline asm
	// begin inline asm
	{fma.rn.f16x2 %r226,%r224,%r225,%r220;
}
	// end inline asm
	ld.shared.u16 	%rs61, [%r261+58];
	// begin inline asm
	{  mov.b32 %r230, {%rs61,%rs61};}

	// end inline asm
	ld.shared.u16 	%rs62, [%r35];
	// begin inline asm
	{  mov.b32 %r231, {%rs62,%rs62};}

	// end inline asm
	// begin inline asm
	{fma.rn.f16x2 %r232,%r230,%r231,%r226;
}
	// end inline asm
	ld.shared.u16 	%rs63, [%r261+60];
	// begin inline asm
	{  mov.b32 %r236, {%rs63,%rs63};}

	// end inline asm
	ld.shared.u16 	%rs64, [%r36];
	// begin inline asm
	{  mov.b32 %r237, {%rs64,%rs64};}

	// end inline asm
	// begin inline asm
	{fma.rn.f16x2 %r238,%r236,%r237,%r232;
}
	// end inline asm
	ld.shared.u16 	%rs65, [%r261+62];
	// begin inline asm
	{  mov.b32 %r242, {%rs65,%rs65};}

	// end inline asm
	cvt.u32.u64 	%r262, %rd5;
	and.b32  	%r263, %r262, -2;
	add.s32 	%r264, %r36, %r263;
	ld.shared.u16 	%rs66, [%r264];
	// begin inline asm
	{  mov.b32 %r243, {%rs66,%rs66};}

	// end inline asm
	// begin inline asm
	{fma.rn.f16x2 %r277,%r242,%r243,%r238;
}
	// end inline asm
	bar.sync 	0;
	add.s32 	%r275, %r275, 32;
	shl.b32 	%r265, %r262, 5;
	add.s32 	%r274, %r274, %r265;
	setp.le.s32 	%p2, %r275, %r3;
	@%p2 bra 	$L__BB0_2;
$L__BB0_3:
	ld.param.u64 	%rd29, [_Z10matrix_mulP6__halfS0_S0_mm_param_0];
	cvta.to.global.u64 	%rd20, %rd29;
	cvt.u32.u64 	%r266, %rd5;
	mul.lo.s32 	%r267, %r266, %r1;
	shl.b32 	%r268, %r267, 5;
	mov.u32 	%r269, %ctaid.x;
	shl.b32 	%r270, %r269, 5;
	add.s32 	%r271, %r268, %r270;
	cvt.s64.s32 	%rd21, %r271;
	shr.u64 	%rd22, %rd5, 1;
	mov.u32 	%r272, %tid.y;
	cvt.u64.u32 	%rd23, %r272;
	mov.u32 	%r273, %tid.x;
	cvt.u64.u32 	%rd24, %r273;
	mad.lo.s64 	%rd25, %rd22, %rd23, %rd24;
	add.s64 	%rd26, %rd25, %rd21;
	shl.b64 	%rd27, %rd26, 2;
	add.s64 	%rd28, %rd20, %rd27;
	st.global.u32 	[%rd28], %r277;
	ret;

}


// ===== COMPILED SASS (sm_100) =====

	.target	sm_100

	.elftype	@"ET_EXEC"


//--------------------- .note.nv.tkinfo           --------------------------
	.section	.note.nv.tkinfo,"",@"SHT_NOTE"
	.sectionflags	@"SHF_NOTE_NV_TKINFO"
	.tkinfo
        /*0018*/ 	.word	0x00000002
        /*0030*/ 	.string	""
        /*0030*/ 	.string	"ptxas"
        /*0030*/ 	.string	"Cuda compilation tools, release 13.0, V13.0.88"
        /*0030*/ 	.string	"Build cuda_13.0.r13.0/compiler.36424714_0"
        /*0030*/ 	.string	"-arch sm_100 -m 64 "



//--------------------- .note.nv.cuinfo           --------------------------
	.section	.note.nv.cuinfo,"",@"SHT_NOTE"
	.sectionflags	@"SHF_NOTE_NV_CUINFO"
        /*0018*/ 	.short	0x0002
        /*001a*/ 	.short	0x0064
        /*001c*/ 	.short	0x0082
	.zero		2


//--------------------- .nv.info                  --------------------------
	.section	.nv.info,"",@"SHT_CUDA_INFO"
	.align	4


	//----- nvinfo : EIATTR_REGCOUNT
	.align		4
        /*0000*/ 	.byte	0x04, 0x2f
        /*0002*/ 	.short	(.L_1 - .L_0)
	.align		4
.L_0:
        /*0004*/ 	.word	index@(_Z10matrix_mulP6__halfS0_S0_mm)
        /*0008*/ 	.word	0x00000037


	//----- nvinfo : EIATTR_FRAME_SIZE
	.align		4
.L_1:
        /*000c*/ 	.byte	0x04, 0x11
        /*000e*/ 	.short	(.L_3 - .L_2)
	.align		4
.L_2:
        /*0010*/ 	.word	index@(_Z10matrix_mulP6__halfS0_S0_mm)
        /*0014*/ 	.word	0x00000000


	//----- nvinfo : EIATTR_MIN_STACK_SIZE
	.align		4
.L_3:
        /*0018*/ 	.byte	0x04, 0x12
        /*001a*/ 	.short	(.L_5 - .L_4)
	.align		4
.L_4:
        /*001c*/ 	.word	index@(_Z10matrix_mulP6__halfS0_S0_mm)
        /*0020*/ 	.word	0x00000000
.L_5:


//--------------------- .nv.compat                --------------------------
	.section	.nv.compat,"",@"SHT_CUDA_COMPAT_INFO"
	.align	4
        /*0000*/ 	.byte	0x02, 0x09, 0x00, 0x00, 0x02, 0x02, 0x01, 0x00, 0x02, 0x05, 0x05, 0x00, 0x03, 0x07, 0x01, 0x01
        /*0010*/ 	.byte	0x02, 0x03, 0x00, 0x00, 0x02, 0x06, 0x01, 0x00, 0x04, 0x0b, 0x08, 0x00, 0x09, 0x00, 0x00, 0x00
        /*0020*/ 	.byte	0x00, 0x00, 0x00, 0x00


//--------------------- .nv.info._Z10matrix_mulP6__halfS0_S0_mm --------------------------
	.section	.nv.info._Z10matrix_mulP6__halfS0_S0_mm,"",@"SHT_CUDA_INFO"
	.sectionflags	@""
	.align	4


	//----- nvinfo : EIATTR_CUDA_API_VERSION
	.align		4
        /*0000*/ 	.byte	0x04, 0x37
        /*0002*/ 	.short	(.L_7 - .L_6)
.L_6:
        /*0004*/ 	.word	0x00000082


	//----- nvinfo : EIATTR_KPARAM_INFO
	.align		4
.L_7:
        /*0008*/ 	.byte	0x04, 0x17
        /*000a*/ 	.short	(.L_9 - .L_8)
.L_8:
        /*000c*/ 	.word	0x00000000
        /*0010*/ 	.short	0x0004
        /*0012*/ 	.short	0x0020
        /*0014*/ 	.byte	0x00, 0xf0, 0x21, 0x00


	//----- nvinfo : EIATTR_KPARAM_INFO
	.align		4
.L_9:
        /*0018*/ 	.byte	0x04, 0x17
        /*001a*/ 	.short	(.L_11 - .L_10)
.L_10:
        /*001c*/ 	.word	0x00000000
        /*0020*/ 	.short	0x0003
        /*0022*/ 	.short	0x0018
        /*0024*/ 	.byte	0x00, 0xf0, 0x21, 0x00


	//----- nvinfo : EIATTR_KPARAM_INFO
	.align		4
.L_11:
        /*0028*/ 	.byte	0x04, 0x17
        /*002a*/ 	.short	(.L_13 - .L_12)
.L_12:
        /*002c*/ 	.word	0x00000000
        /*0030*/ 	.short	0x0002
        /*0032*/ 	.short	0x0010
        /*0034*/ 	.byte	0x00, 0xf5, 0x21, 0x00


	//----- nvinfo : EIATTR_KPARAM_INFO
	.align		4
.L_13:
        /*0038*/ 	.byte	0x04, 0x17
        /*003a*/ 	.short	(.L_15 - .L_14)
.L_14:
        /*003c*/ 	.word	0x00000000
        /*0040*/ 	.short	0x0001
        /*0042*/ 	.short	0x0008
        /*0044*/ 	.byte	0x00, 0xf5, 0x21, 0x00


	//----- nvinfo : EIATTR_KPARAM_INFO
	.align		4
.L_15:
        /*0048*/ 	.byte	0x04, 0x17
        /*004a*/ 	.short	(.L_17 - .L_16)
.L_16:
        /*004c*/ 	.word	0x00000000
        /*0050*/ 	.short	0x0000
        /*0052*/ 	.short	0x0000
        /*0054*/ 	.byte	0x00, 0xf5, 0x21, 0x00


	//----- nvinfo : EIATTR_SPARSE_MMA_MASK
	.align		4
.L_17:
        /*0058*/ 	.byte	0x03, 0x50
        /*005a*/ 	.short	0x0000


	//----- nvinfo : EIATTR_MAXREG_COUNT
	.align		4
        /*005c*/ 	.byte	0x03, 0x1b
        /*005e*/ 	.short	0x00ff


	//----- nvinfo : EIATTR_NUM_BARRIERS
	.align		4
        /*0060*/ 	.byte	0x02, 0x4c
        /*0062*/ 	.byte	0x01
	.zero		1


	//----- nvinfo : EIATTR_MERCURY_ISA_VERSION
	.align		4
        /*0064*/ 	.byte	0x03, 0x5f
        /*0066*/ 	.short	0x0101


	//----- nvinfo : EIATTR_VRC_CTA_INIT_COUNT
	.align		4
        /*0068*/ 	.byte	0x02, 0x4a
	.zero		1
	.zero		1


	//----- nvinfo : EIATTR_EXIT_INSTR_OFFSETS
	.align		4
        /*006c*/ 	.byte	0x04, 0x1c
        /*006e*/ 	.short	(.L_19 - .L_18)


	//   ....[0]....
.L_18:
        /*0070*/ 	.word	0x00000ca0


	//----- nvinfo : EIATTR_CBANK_PARAM_SIZE
	.align		4
.L_19:
        /*0074*/ 	.byte	0x03, 0x19
        /*0076*/ 	.short	0x0028


	//----- nvinfo : EIATTR_PARAM_CBANK
	.align		4
        /*0078*/ 	.byte	0x04, 0x0a
        /*007a*/ 	.short	(.L_21 - .L_20)
	.align		4
.L_20:
        /*007c*/ 	.word	index@(.nv.constant0._Z10matrix_mulP6__halfS0_S0_mm)
        /*0080*/ 	.short	0x0380
        /*0082*/ 	.short	0x0028


	//----- nvinfo : EIATTR_SW_WAR
	.align		4
.L_21:
        /*0084*/ 	.byte	0x04, 0x36
        /*0086*/ 	.short	(.L_23 - .L_22)
.L_22:
        /*0088*/ 	.word	0x00000008
.L_23:


//--------------------- .nv.callgraph             --------------------------
	.section	.nv.callgraph,"",@"SHT_CUDA_CALLGRAPH"
	.align	4
	.sectionentsize	8
	.align		4
        /*0000*/ 	.word	0x00000000
	.align		4
        /*0004*/ 	.word	0xffffffff
	.align		4
        /*0008*/ 	.word	0x00000000
	.align		4
        /*000c*/ 	.word	0xfffffffe
	.align		4
        /*0010*/ 	.word	0x00000000
	.align		4
        /*0014*/ 	.word	0xfffffffd
	.align		4
        /*0018*/ 	.word	0x00000000
	.align		4
        /*001c*/ 	.word	0xfffffffc


//--------------------- .text._Z10matrix_mulP6__halfS0_S0_mm --------------------------
	.section	.text._Z10matrix_mulP6__halfS0_S0_mm,"ax",@progbits
	.align	128
        .global         _Z10matrix_mulP6__halfS0_S0_mm
        .type           _Z10matrix_mulP6__halfS0_S0_mm,@function
        .size           _Z10matrix_mulP6__halfS0_S0_mm,(.L_x_3 - _Z10matrix_mulP6__halfS0_S0_mm)
        .other          _Z10matrix_mulP6__halfS0_S0_mm,@"STO_CUDA_ENTRY STV_DEFAULT"
_Z10matrix_mulP6__halfS0_S0_mm:
.text._Z10matrix_mulP6__halfS0_S0_mm:
[----:B------:R-:W-:Y:S08]  /*0000*/  LDC R1, c[0x0][0x37c] ;  /* 0x0000df00ff017b82 */ /* 0x000ff00000000800 */
[----:B------:R-:W0:Y:S01]  /*0010*/  S2UR UR8, SR_CTAID.Y ;  /* 0x00000000000879c3 */ /* 0x000e220000002600 */
[----:B------:R-:W0:Y:S01]  /*0020*/  LDCU UR14, c[0x0][0x398] ;  /* 0x00007300ff0e77ac */ /* 0x000e220008000800 */
[----:B------:R-:W-:Y:S01]  /*0030*/  HFMA2 R45, -RZ, RZ, 0, 0 ;  /* 0x00000000ff2d7431 */ /* 0x000fe200000001ff */
[----:B------:R-:W1:Y:S01]  /*0040*/  LDCU.64 UR12, c[0x0][0x358] ;  /* 0x00006b00ff0c77ac */ /* 0x000e620008000a00 */
[----:B0-----:R-:W-:-:S04]  /*0050*/  UIMAD UR4, UR8, UR14, URZ ;  /* 0x0000000e080472a4 */ /* 0x001fc8000f8e02ff */
[----:B------:R-:W-:-:S04]  /*0060*/  USHF.L.U32 UR4, UR4, 0x5, URZ ;  /* 0x0000000504047899 */ /* 0x000fc800080006ff */
[----:B------:R-:W-:-:S04]  /*0070*/  UIADD3 UR10, UPT, UPT, UR4, -0x1, UR14 ;  /* 0xffffffff040a7890 */ /* 0x000fc8000fffe00e */
[----:B------:R-:W-:-:S09]  /*0080*/  UISETP.GT.AND UP0, UPT, UR4, UR10, UPT ;  /* 0x0000000a0400728c */ /* 0x000fd2000bf04270 */
[----:B-1----:R-:W-:Y:S05]  /*0090*/  BRA.U UP0, `(.L_x_0) ;  /* 0x0000000900b87547 */ /* 0x002fea000b800000 */
[----:B------:R-:W0:Y:S01]  /*00a0*/  S2R R4, SR_TID.X ;  /* 0x0000000000047919 */ /* 0x000e220000002100 */
[----:B------:R-:W1:Y:S01]  /*00b0*/  S2UR UR7, SR_CgaCtaId ;  /* 0x00000000000779c3 */ /* 0x000e620000008800 */
[----:B------:R-:W2:Y:S01]  /*00c0*/  LDCU.64 UR16, c[0x0][0x3a0] ;  /* 0x00007400ff1077ac */ /* 0x000ea20008000a00 */
[----:B------:R-:W-:Y:S01]  /*00d0*/  MOV R5, RZ ;  /* 0x000000ff00057202 */ /* 0x000fe20000000f00 */
[----:B------:R-:W3:Y:S01]  /*00e0*/  S2R R7, SR_TID.Y ;  /* 0x0000000000077919 */ /* 0x000ee20000002200 */
[----:B------:R-:W-:Y:S01]  /*00f0*/  IMAD.U32 R35, RZ, RZ, UR4 ;  /* 0x00000004ff237e24 */ /* 0x000fe2000f8e00ff */
[----:B------:R-:W-:Y:S01]  /*0100*/  UMOV UR5, 0x400 ;  /* 0x0000040000057882 */ /* 0x000fe20000000000 */
[----:B------:R-:W4:Y:S02]  /*0110*/  LDCU UR15, c[0x0][0x39c] ;  /* 0x00007380ff0f77ac */ /* 0x000f240008000800 */
[----:B------:R-:W5:Y:S01]  /*0120*/  S2UR UR9, SR_CTAID.X ;  /* 0x00000000000979c3 */ /* 0x000f620000002500 */
[----:B------:R-:W-:Y:S01]  /*0130*/  UIADD3 UR6, UPT, UPT, UR5, 0x1000, URZ ;  /* 0x0000100005067890 */ /* 0x000fe2000fffe0ff */
[----:B------:R-:W0:Y:S01]  /*0140*/  LDCU.64 UR20, c[0x0][0x388] ;  /* 0x00007100ff1477ac */ /* 0x000e220008000a00 */
[----:B------:R-:W0:Y:S01]  /*0150*/  LDCU.64 UR18, c[0x0][0x390] ;  /* 0x00007200ff1277ac */ /* 0x000e220008000a00 */
[----:B--2---:R-:W-:-:S02]  /*0160*/  ULOP3.LUT UR11, UR16, 0xfffffffe, URZ, 0xc0, !UPT ;  /* 0xfffffffe100b7892 */ /* 0x004fc4000f8ec0ff */
[----:B-1----:R-:W-:Y:S02]  /*0170*/  ULEA UR6, UR7, UR6, 0x18 ;  /* 0x0000000607067291 */ /* 0x002fe4000f8ec0ff */
[----:B------:R-:W-:-:S04]  /*0180*/  ULEA UR5, UR7, UR5, 0x18 ;  /* 0x0000000507057291 */ /* 0x000fc8000f8ec0ff */
[----:B0-----:R-:W-:Y:S01]  /*0190*/  LEA R0, R4, UR6, 0x1 ;  /* 0x0000000604007c11 */ /* 0x001fe2000f8e08ff */
[----:B-----5:R-:W-:-:S03]  /*01a0*/  USHF.L.U32 UR4, UR9, 0x5, URZ ;  /* 0x0000000509047899 */ /* 0x020fc600080006ff */
[----:B------:R-:W-:Y:S01]  /*01b0*/  IADD3 R10, PT, PT, R0, UR11, RZ ;  /* 0x0000000b000a7c10 */ /* 0x000fe2000fffe0ff */
[C---:B---3--:R-:W-:Y:S01]  /*01c0*/  IMAD R43, R7.reuse, UR14, RZ ;  /* 0x0000000e072b7c24 */ /* 0x048fe2000f8e02ff */
[C---:B------:R-:W-:Y:S02]  /*01d0*/  LEA R3, R7.reuse, UR5, 0x7 ;  /* 0x0000000507037c11 */ /* 0x040fe4000f8e38ff */
[----:B------:R-:W-:Y:S02]  /*01e0*/  IADD3 R11, PT, PT, R10, UR11, RZ ;  /* 0x0000000b0a0b7c10 */ /* 0x000fe4000fffe0ff */
[----:B------:R-:W-:Y:S02]  /*01f0*/  LEA R39, R7, UR6, 0x7 ;  /* 0x0000000607277c11 */ /* 0x000fe4000f8e38ff */
[C---:B------:R-:W-:Y:S01]  /*0200*/  LEA R38, R4.reuse, R3, 0x2 ;  /* 0x0000000304267211 */ /* 0x040fe200078e10ff */
[----:B------:R-:W-:Y:S01]  /*0210*/  VIADD R12, R11, UR11 ;  /* 0x0000000b0b0c7c36 */ /* 0x000fe20008000000 */
[----:B------:R-:W-:Y:S01]  /*0220*/  LEA R43, R43, UR5, 0x1 ;  /* 0x000000052b2b7c11 */ /* 0x000fe2000f8e08ff */
[----:B------:R-:W-:-:S02]  /*0230*/  IMAD R39, R4, 0x4, R39 ;  /* 0x0000000404277824 */ /* 0x000fc400078e0227 */
[----:B------:R-:W-:Y:S01]  /*0240*/  IMAD.WIDE.U32 R2, R7, UR16, R4 ;  /* 0x0000001007027c25 */ /* 0x000fe2000f8e0004 */
[----:B------:R-:W-:-:S03]  /*0250*/  IADD3 R13, PT, PT, R12, UR11, RZ ;  /* 0x0000000b0c0d7c10 */ /* 0x000fc6000fffe0ff */
[----:B------:R-:W-:Y:S01]  /*0260*/  IMAD.WIDE.U32 R4, R7, UR14, R4 ;  /* 0x0000000e07047c25 */ /* 0x000fe2000f8e0004 */
[----:B------:R-:W-:-:S03]  /*0270*/  IADD3 R14, PT, PT, R13, UR11, RZ ;  /* 0x0000000b0d0e7c10 */ /* 0x000fc6000fffe0ff */
[C---:B------:R-:W-:Y:S02]  /*0280*/  IMAD R44, R7.reuse, UR17, R3 ;  /* 0x00000011072c7c24 */ /* 0x040fe4000f8e0203 */
[----:B------:R-:W-:Y:S02]  /*0290*/  VIADD R15, R14, UR11 ;  /* 0x0000000b0e0f7c36 */ /* 0x000fe40008000000 */
[----:B----4-:R-:W-:-:S03]  /*02a0*/  IMAD R46, R7, UR15, R5 ;  /* 0x0000000f072e7c24 */ /* 0x010fc6000f8e0205 */
[----:B------:R-:W-:-:S04]  /*02b0*/  IADD3 R16, PT, PT, R15, UR11, RZ ;  /* 0x0000000b0f107c10 */ /* 0x000fc8000fffe0ff */
[----:B------:R-:W-:-:S04]  /*02c0*/  IADD3 R17, PT, PT, R16, UR11, RZ ;  /* 0x0000000b10117c10 */ /* 0x000fc8000fffe0ff */
[----:B------:R-:W-:-:S05]  /*02d0*/  IADD3 R18, PT, PT, R17, UR11, RZ ;  /* 0x0000000b11127c10 */ /* 0x000fca000fffe0ff */
[----:B------:R-:W-:-:S05]  /*02e0*/  VIADD R19, R18, UR11 ;  /* 0x0000000b12137c36 */ /* 0x000fca0008000000 */
        /* <DEDUP_REMOVED lines=14> */
[----:B------:R-:W-:-:S04]  /*03d0*/  IADD3 R34, PT, PT, R33, UR11, RZ ;  /* 0x0000000b21227c10 */ /* 0x000fc8000fffe0ff */
[----:B------:R-:W-:-:S04]  /*03e0*/  IADD3 R36, PT, PT, R34, UR11, RZ ;  /* 0x0000000b22247c10 */ /* 0x000fc8000fffe0ff */
[----:B------:R-:W-:-:S04]  /*03f0*/  IADD3 R37, PT, PT, R36, UR11, RZ ;  /* 0x0000000b24257c10 */ /* 0x000fc8000fffe0ff */
[----:B------:R-:W-:-:S04]  /*0400*/  IADD3 R40, PT, PT, R37, UR11, RZ ;  /* 0x0000000b25287c10 */ /* 0x000fc8000fffe0ff */
[----:B------:R-:W-:-:S05]  /*0410*/  IADD3 R42, PT, PT, R40, UR11, RZ ;  /* 0x0000000b282a7c10 */ /* 0x000fca000fffe0ff */
[----:B------:R-:W-:-:S07]  /*0420*/  VIADD R41, R42, UR11 ;  /* 0x0000000b2a297c36 */ /* 0x000fce0008000000 */
.L_x_1:
[C---:B------:R-:W-:Y:S02]  /*0430*/  IADD3 R7, P1, PT, R35.reuse, R4, RZ ;  /* 0x0000000423077210 */ /* 0x040fe40007f3e0ff */
[----:B------:R-:W-:Y:S02]  /*0440*/  IADD3 R9, P0, PT, R2, UR4, RZ ;  /* 0x0000000402097c10 */ /* 0x000fe4000ff1e0ff */
[----:B------:R-:W-:Y:S02]  /*0450*/  MOV R47, UR4 ;  /* 0x00000004002f7c02 */ /* 0x000fe40008000f00 */
[----:B------:R-:W-:Y:S02]  /*0460*/  LEA.HI.X.SX32 R48, R35, R46, 0x1, P1 ;  /* 0x0000002e23307211 */ /* 0x000fe400008f0eff */
[----:B------:R-:W-:Y:S02]  /*0470*/  LEA.HI.X.SX32 R50, R47, R44, 0x1, P0 ;  /* 0x0000002c2f327211 */ /* 0x000fe400000f0eff */
[----:B------:R-:W-:-:S02]  /*0480*/  LEA R6, P1, R7, UR20, 0x1 ;  /* 0x0000001407067c11 */ /* 0x000fc4000f8208ff */
[----:B------:R-:W-:Y:S02]  /*0490*/  LEA R8, P0, R9, UR18, 0x1 ;  /* 0x0000001209087c11 */ /* 0x000fe4000f8008ff */
[----:B------:R-:W-:Y:S02]  /*04a0*/  LEA.HI.X R7, R7, UR21, R48, 0x1, P1 ;  /* 0x0000001507077c11 */ /* 0x000fe400088f0c30 */
[----:B------:R-:W-:-:S03]  /*04b0*/  LEA.HI.X R9, R9, UR19, R50, 0x1, P0 ;  /* 0x0000001309097c11 */ /* 0x000fc600080f0c32 */
[----:B------:R-:W2:Y:S04]  /*04c0*/  LDG.E.U16 R6, desc[UR12][R6.64] ;  /* 0x0000000c06067981 */ /* 0x000ea8000c1e1500 */
[----:B------:R2:W3:Y:S01]  /*04d0*/  LDG.E.U16 R8, desc[UR12][R8.64] ;  /* 0x0000000c08087981 */ /* 0x0004e2000c1e1500 */
[----:B------:R-:W-:Y:S01]  /*04e0*/  IADD3 R35, PT, PT, R35, 0x20, RZ ;  /* 0x0000002023237810 */ /* 0x000fe20007ffe0ff */
[----:B------:R-:W-:-:S03]  /*04f0*/  ULEA UR4, UR16, UR4, 0x5 ;  /* 0x0000000410047291 */ /* 0x000fc6000f8e28ff */
[----:B------:R-:W-:Y:S02]  /*0500*/  ISETP.GT.AND P0, PT, R35, UR10, PT ;  /* 0x0000000a23007c0c */ /* 0x000fe4000bf04270 */
[----:B--2---:R-:W-:Y:S02]  /*0510*/  PRMT R9, R6, 0x5410, R6 ;  /* 0x0000541006097816 */ /* 0x004fe40000000006 */
[----:B---3--:R-:W-:-:S03]  /*0520*/  PRMT R8, R8, 0x5410, R8 ;  /* 0x0000541008087816 */ /* 0x008fc60000000008 */
[----:B------:R-:W-:Y:S04]  /*0530*/  STS [R38], R9 ;  /* 0x0000000926007388 */ /* 0x000fe80000000800 */
[----:B------:R-:W-:Y:S01]  /*0540*/  STS [R39], R8 ;  /* 0x0000000827007388 */ /* 0x000fe20000000800 */
[----:B------:R-:W-:Y:S06]  /*0550*/  BAR.SYNC.DEFER_BLOCKING 0x0 ;  /* 0x0000000000007b1d */ /* 0x000fec0000010000 */
[----:B------:R-:W-:Y:S04]  /*0560*/  LDS.U16 R48, [R43] ;  /* 0x000000002b307984 */ /* 0x000fe80000000400 */
[----:B------:R-:W0:Y:S04]  /*0570*/  LDS.U16 R47, [R0] ;  /* 0x00000000002f7984 */ /* 0x000e280000000400 */
[----:B------:R-:W-:Y:S04]  /*0580*/  LDS.U16 R50, [R43+0x2] ;  /* 0x000002002b327984 */ /* 0x000fe80000000400 */
[----:B------:R-:W1:Y:S04]  /*0590*/  LDS.U16 R52, [R0+UR11] ;  /* 0x0000000b00347984 */ /* 0x000e680008000400 */
[----:B------:R-:W-:Y:S04]  /*05a0*/  LDS.U16 R6, [R43+0x4] ;  /* 0x000004002b067984 */ /* 0x000fe80000000400 */
[----:B------:R-:W2:Y:S04]  /*05b0*/  LDS.U16 R7, [R10+UR11] ;  /* 0x0000000b0a077984 */ /* 0x000ea80008000400 */
[----:B------:R-:W-:Y:S04]  /*05c0*/  LDS.U16 R8, [R43+0xa] ;  /* 0x00000a002b087984 */ /* 0x000fe80000000400 */
[----:B------:R-:W-:Y:S04]  /*05d0*/  LDS.U16 R9, [R13+UR11] ;  /* 0x0000000b0d097984 */ /* 0x000fe80008000400 */
[----:B------:R-:W-:Y:S04]  /*05e0*/  LDS.U16 R49, [R43+0x20] ;  /* 0x000020002b317984 */ /* 0x000fe80000000400 */
[----:B------:R-:W-:Y:S01]  /*05f0*/  LDS.U16 R51, [R24+UR11] ;  /* 0x0000000b18337984 */ /* 0x000fe20008000400 */
[----:B0-----:R-:W-:-:S03]  /*0600*/  HFMA2 R47, R48.H0_H0, R47.H0_H0, R45 ;  /* 0x2000002f302f7231 */ /* 0x001fc6000000082d */
[----:B------:R-:W-:Y:S04]  /*0610*/  LDS.U16 R45, [R43+0x8] ;  /* 0x000008002b2d7984 */ /* 0x000fe80000000400 */
[----:B------:R-:W-:Y:S01]  /*0620*/  LDS.U16 R48, [R12+UR11] ;  /* 0x0000000b0c307984 */ /* 0x000fe20008000400 */
[----:B-1----:R-:W-:-:S03]  /*0630*/  HFMA2 R47, R50.H0_H0, R52.H0_H0, R47 ;  /* 0x20000034322f7231 */ /* 0x002fc6000000082f */
[----:B------:R-:W-:Y:S04]  /*0640*/  LDS.U16 R50, [R43+0x6] ;  /* 0x000006002b327984 */ /* 0x000fe80000000400 */
[----:B------:R-:W0:Y:S01]  /*0650*/  LDS.U16 R52, [R11+UR11] ;  /* 0x0000000b0b347984 */ /* 0x000e220008000400 */
[----:B--2---:R-:W-:-:S03]  /*0660*/  HFMA2 R47, R6.H0_H0, R7.H0_H0, R47 ;  /* 0x20000007062f7231 */ /* 0x004fc6000000082f */
[----:B------:R-:W-:Y:S04]  /*0670*/  LDS.U16 R6, [R43+0xc] ;  /* 0x00000c002b067984 */ /* 0x000fe80000000400 */
[----:B------:R-:W1:Y:S01]  /*0680*/  LDS.U16 R7, [R14+UR11] ;  /* 0x0000000b0e077984 */ /* 0x000e620008000400 */
[----:B0-----:R-:W-:-:S03]  /*0690*/  HFMA2 R47, R50.H0_H0, R52.H0_H0, R47 ;  /* 0x20000034322f7231 */ /* 0x001fc6000000082f */
[----:B------:R-:W-:Y:S01]  /*06a0*/  LDS.U16 R50, [R43+0xe] ;  /* 0x00000e002b327984 */ /* 0x000fe20000000400 */
[----:B------:R-:W-:-:S03]  /*06b0*/  HFMA2 R45, R45.H0_H0, R48.H0_H0, R47 ;  /* 0x200000302d2d7231 */ /* 0x000fc6000000082f */
[----:B------:R-:W0:Y:S01]  /*06c0*/  LDS.U16 R52, [R15+UR11] ;  /* 0x0000000b0f347984 */ /* 0x000e220008000400 */
[----:B------:R-:W-:-:S03]  /*06d0*/  HFMA2 R47, R8.H0_H0, R9.H0_H0, R45 ;  /* 0x20000009082f7231 */ /* 0x000fc6000000082d */
[----:B------:R-:W-:Y:S01]  /*06e0*/  LDS.U16 R45, [R43+0x10] ;  /* 0x000010002b2d7984 */ /* 0x000fe20000000400 */
[----:B-1----:R-:W-:-:S03]  /*06f0*/  HFMA2 R47, R6.H0_H0, R7.H0_H0, R47 ;  /* 0x20000007062f7231 */ /* 0x002fc6000000082f */
[----:B------:R-:W1:Y:S04]  /*0700*/  LDS.U16 R48, [R16+UR11] ;  /* 0x0000000b10307984 */ /* 0x000e680008000400 */
[----:B------:R-:W-:Y:S04]  /*0710*/  LDS.U16 R8, [R43+0x12] ;  /* 0x000012002b087984 */ /* 0x000fe80000000400 */
[----:B------:R-:W2:Y:S04]  /*0720*/  LDS.U16 R9, [R17+UR11] ;  /* 0x0000000b11097984 */ /* 0x000ea80008000400 */
[----:B------:R-:W-:Y:S04]  /*0730*/  LDS.U16 R6, [R43+0x14] ;  /* 0x000014002b067984 */ /* 0x000fe80000000400 */
[----:B------:R-:W3:Y:S01]  /*0740*/  LDS.U16 R7, [R18+UR11] ;  /* 0x0000000b12077984 */ /* 0x000ee20008000400 */
[----:B0-----:R-:W-:-:S03]  /*0750*/  HFMA2 R47, R50.H0_H0, R52.H0_H0, R47 ;  /* 0x20000034322f7231 */ /* 0x001fc6000000082f */
[----:B------:R-:W-:Y:S04]  /*0760*/  LDS.U16 R50, [R43+0x16] ;  /* 0x000016002b327984 */ /* 0x000fe80000000400 */
[----:B------:R-:W0:Y:S01]  /*0770*/  LDS.U16 R52, [R19+UR11] ;  /* 0x0000000b13347984 */ /* 0x000e220008000400 */
[----:B-1----:R-:W-:-:S03]  /*0780*/  HFMA2 R45, R45.H0_H0, R48.H0_H0, R47 ;  /* 0x200000302d2d7231 */ /* 0x002fc6000000082f */
[----:B------:R-:W-:Y:S01]  /*0790*/  LDS.U16 R48, [R21+UR11] ;  /* 0x0000000b15307984 */ /* 0x000fe20008000400 */
[----:B--2---:R-:W-:-:S03]  /*07a0*/  HFMA2 R45, R8.H0_H0, R9.H0_H0, R45 ;  /* 0x20000009082d7231 */ /* 0x004fc6000000082d */
[----:B------:R-:W-:Y:S04]  /*07b0*/  LDS.U16 R8, [R43+0x18] ;  /* 0x000018002b087984 */ /* 0x000fe80000000400 */
[----:B------:R-:W1:Y:S01]  /*07c0*/  LDS.U16 R9, [R20+UR11] ;  /* 0x0000000b14097984 */ /* 0x000e620008000400 */
[----:B---3--:R-:W-:-:S03]  /*07d0*/  HFMA2 R47, R6.H0_H0, R7.H0_H0, R45 ;  /* 0x20000007062f7231 */ /* 0x008fc6000000082d */
[----:B------:R-:W2:Y:S04]  /*07e0*/  LDS.U16 R45, [R43+0x1a] ;  /* 0x00001a002b2d7984 */ /* 0x000ea80000000400 */
[----:B------:R-:W-:Y:S04]  /*07f0*/  LDS.U16 R6, [R43+0x1c] ;  /* 0x00001c002b067984 */ /* 0x000fe80000000400 */
[----:B------:R-:W3:Y:S01]  /*0800*/  LDS.U16 R7, [R22+UR11] ;  /* 0x0000000b16077984 */ /* 0x000ee20008000400 */
[----:B0-----:R-:W-:-:S03]  /*0810*/  HFMA2 R47, R50.H0_H0, R52.H0_H0, R47 ;  /* 0x20000034322f7231 */ /* 0x001fc6000000082f */
[----:B------:R-:W-:Y:S04]  /*0820*/  LDS.U16 R50, [R25+UR11] ;  /* 0x0000000b19327984 */ /* 0x000fe80008000400 */
[----:B------:R-:W-:Y:S01]  /*0830*/  LDS.U16 R52, [R28+UR11] ;  /* 0x0000000b1c347984 */ /* 0x000fe20008000400 */
[----:B-1----:R-:W-:-:S03]  /*0840*/  HFMA2 R47, R8.H0_H0, R9.H0_H0, R47 ;  /* 0x20000009082f7231 */ /* 0x002fc6000000082f */
[----:B------:R-:W-:Y:S01]  /*0850*/  LDS.U16 R9, [R43+0x1e] ;  /* 0x00001e002b097984 */ /* 0x000fe20000000400 */
[----:B--2---:R-:W-:-:S03]  /*0860*/  HFMA2 R45, R45.H0_H0, R48.H0_H0, R47 ;  /* 0x200000302d2d7231 */ /* 0x004fc6000000082f */
[----:B------:R-:W0:Y:S04]  /*0870*/  LDS.U16 R8, [R23+UR11] ;  /* 0x0000000b17087984 */ /* 0x000e280008000400 */
[----:B------:R-:W1:Y:S01]  /*0880*/  LDS.U16 R47, [R43+0x22] ;  /* 0x000022002b2f7984 */ /* 0x000e620000000400 */
[----:B---3--:R-:W-:-:S03]  /*0890*/  HFMA2 R6, R6.H0_H0, R7.H0_H0, R45 ;  /* 0x2000000706067231 */ /* 0x008fc6000000082d */
[----:B------:R-:W-:Y:S04]  /*08a0*/  LDS.U16 R45, [R43+0x24] ;  /* 0x000024002b2d7984 */ /* 0x000fe80000000400 */
[----:B------:R-:W2:Y:S04]  /*08b0*/  LDS.U16 R48, [R26+UR11] ;  /* 0x0000000b1a307984 */ /* 0x000ea80008000400 */
[----:B------:R-:W-:Y:S01]  /*08c0*/  LDS.U16 R7, [R27+UR11] ;  /* 0x0000000b1b077984 */ /* 0x000fe20008000400 */
[----:B0-----:R-:W-:-:S03]  /*08d0*/  HFMA2 R8, R9.H0_H0, R8.H0_H0, R6 ;  /* 0x2000000809087231 */ /* 0x001fc60000000806 */
[----:B------:R-:W0:Y:S01]  /*08e0*/  LDS.U16 R6, [R43+0x26] ;  /* 0x000026002b067984 */ /* 0x000e220000000400 */
[----:B------:R-:W-:-:S03]  /*08f0*/  HFMA2 R8, R49.H0_H0, R51.H0_H0, R8 ;  /* 0x2000003331087231 */ /* 0x000fc60000000808 */
[----:B------:R-:W-:Y:S01]  /*0900*/  LDS.U16 R9, [R30+UR11] ;  /* 0x0000000b1e097984 */ /* 0x000fe20008000400 */
[----:B-1----:R-:W-:-:S03]  /*0910*/  HFMA2 R8, R47.H0_H0, R50.H0_H0, R8 ;  /* 0x200000322f087231 */ /* 0x002fc60000000808 */
[----:B------:R-:W1:Y:S01]  /*0920*/  LDS.U16 R50, [R43+0x28] ;  /* 0x000028002b327984 */ /* 0x000e620000000400 */
[----:B--2---:R-:W-:-:S03]  /*0930*/  HFMA2 R47, R45.H0_H0, R48.H0_H0, R8 ;  /* 0x200000302d2f7231 */ /* 0x004fc60000000808 */
[----:B------:R-:W-:Y:S04]  /*0940*/  LDS.U16 R45, [R43+0x2a] ;  /* 0x00002a002b2d7984 */ /* 0x000fe80000000400 */
[----:B------:R-:W2:Y:S04]  /*0950*/  LDS.U16 R48, [R29+UR11] ;  /* 0x0000000b1d307984 */ /* 0x000ea80008000400 */
[----:B------:R-:W3:Y:S04]  /*0960*/  LDS.U16 R8, [R43+0x2c] ;  /* 0x00002c002b087984 */ /* 0x000ee80000000400 */
[----:B------:R-:W-:Y:S04]  /*0970*/  LDS.U16 R49, [R43+0x3e] ;  /* 0x00003e002b317984 */ /* 0x000fe80000000400 */
[----:B------:R-:W-:Y:S01]  /*0980*/  LDS.U16 R51, [R41+UR11] ;  /* 0x0000000b29337984 */ /* 0x000fe20008000400 */
[----:B0-----:R-:W-:-:S03]  /*0990*/  HFMA2 R47, R6.H0_H0, R7.H0_H0, R47 ;  /* 0x20000007062f7231 */ /* 0x001fc6000000082f */
[----:B------:R-:W-:Y:S04]  /*09a0*/  LDS.U16 R7, [R43+0x2e] ;  /* 0x00002e002b077984 */ /* 0x000fe80000000400 */
[----:B------:R-:W0:Y:S01]  /*09b0*/  LDS.U16 R6, [R31+UR11] ;  /* 0x0000000b1f067984 */ /* 0x000e220008000400 */
[----:B-1----:R-:W-:-:S03]  /*09c0*/  HFMA2 R47, R50.H0_H0, R52.H0_H0, R47 ;  /* 0x20000034322f7231 */ /* 0x002fc6000000082f */
[----:B------:R-:W-:Y:S04]  /*09d0*/  LDS.U16 R50, [R43+0x30] ;  /* 0x000030002b327984 */ /* 0x000fe80000000400 */
[----:B------:R-:W1:Y:S01]  /*09e0*/  LDS.U16 R52, [R32+UR11] ;  /* 0x0000000b20347984 */ /* 0x000e620008000400 */
[----:B--2---:R-:W-:-:S03]  /*09f0*/  HFMA2 R45, R45.H0_H0, R48.H0_H0, R47 ;  /* 0x200000302d2d7231 */ /* 0x004fc6000000082f */
[----:B------:R-:W-:Y:S01]  /*0a00*/  LDS.U16 R48, [R34+UR11] ;  /* 0x0000000b22307984 */ /* 0x000fe20008000400 */
[----:B---3--:R-:W-:-:S03]  /*0a10*/  HFMA2 R45, R8.H0_H0, R9.H0_H0, R45 ;  /* 0x20000009082d7231 */ /* 0x008fc6000000082d */
[----:B------:R-:W-:Y:S04]  /*0a20*/  LDS.U16 R8, [R43+0x32] ;  /* 0x000032002b087984 */ /* 0x000fe80000000400 */
[----:B------:R-:W2:Y:S01]  /*0a30*/  LDS.U16 R9, [R33+UR11] ;  /* 0x0000000b21097984 */ /* 0x000ea20008000400 */
[----:B0-----:R-:W-:-:S03]  /*0a40*/  HFMA2 R47, R7.H0_H0, R6.H0_H0, R45 ;  /* 0x20000006072f7231 */ /* 0x001fc6000000082d */
[----:B------:R-:W0:Y:S04]  /*0a50*/  LDS.U16 R45, [R43+0x34] ;  /* 0x000034002b2d7984 */ /* 0x000e280000000400 */
[----:B------:R-:W-:Y:S01]  /*0a60*/  LDS.U16 R6, [R43+0x36] ;  /* 0x000036002b067984 */ /* 0x000fe20000000400 */
[----:B-1----:R-:W-:-:S03]  /*0a70*/  HFMA2 R47, R50.H0_H0, R52.H0_H0, R47 ;  /* 0x20000034322f7231 */ /* 0x002fc6000000082f */
[----:B------:R-:W1:Y:S01]  /*0a80*/  LDS.U16 R7, [R36+UR11] ;  /* 0x0000000b24077984 */ /* 0x000e620008000400 */
[----:B--2---:R-:W-:-:S03]  /*0a90*/  HFMA2 R47, R8.H0_H0, R9.H0_H0, R47 ;  /* 0x20000009082f7231 */ /* 0x004fc6000000082f */
[----:B------:R-:W-:Y:S04]  /*0aa0*/  LDS.U16 R8, [R43+0x38] ;  /* 0x000038002b087984 */ /* 0x000fe80000000400 */
[----:B------:R-:W2:Y:S01]  /*0ab0*/  LDS.U16 R9, [R37+UR11] ;  /* 0x0000000b25097984 */ /* 0x000ea20008000400 */
[----:B0-----:R-:W-:-:S03]  /*0ac0*/  HFMA2 R47, R45.H0_H0, R48.H0_H0, R47 ;  /* 0x200000302d2f7231 */ /* 0x001fc6000000082f */
[----:B------:R-:W-:Y:S04]  /*0ad0*/  LDS.U16 R45, [R43+0x3a] ;  /* 0x00003a002b2d7984 */ /* 0x000fe80000000400 */
[----:B------:R-:W0:Y:S01]  /*0ae0*/  LDS.U16 R48, [R40+UR11] ;  /* 0x0000000b28307984 */ /* 0x000e220008000400 */
[----:B-1----:R-:W-:-:S03]  /*0af0*/  HFMA2 R6, R6.H0_H0, R7.H0_H0, R47 ;  /* 0x2000000706067231 */ /* 0x002fc6000000082f */
[----:B------:R-:W-:Y:S04]  /*0b00*/  LDS.U16 R7, [R43+0x3c] ;  /* 0x00003c002b077984 */ /* 0x000fe80000000400 */
[----:B------:R-:W1:Y:S01]  /*0b10*/  LDS.U16 R47, [R42+UR11] ;  /* 0x0000000b2a2f7984 */ /* 0x000e620008000400 */
[----:B--2---:R-:W-:-:S04]  /*0b20*/  HFMA2 R6, R8.H0_H0, R9.H0_H0, R6 ;  /* 0x2000000908067231 */ /* 0x004fc80000000806 */
[----:B0-----:R-:W-:-:S04]  /*0b30*/  HFMA2 R6, R45.H0_H0, R48.H0_H0, R6 ;  /* 0x200000302d067231 */ /* 0x001fc80000000806 */
[----:B-1----:R-:W-:-:S04]  /*0b40*/  HFMA2 R6, R7.H0_H0, R47.H0_H0, R6 ;  /* 0x2000002f07067231 */ /* 0x002fc80000000806 */
[----:B------:R-:W-:Y:S01]  /*0b50*/  HFMA2 R45, R49.H0_H0, R51.H0_H0, R6 ;  /* 0x20000033312d7231 */ /* 0x000fe20000000806 */
[----:B------:R-:W-:Y:S06]  /*0b60*/  BAR.SYNC.DEFER_BLOCKING 0x0 ;  /* 0x0000000000007b1d */ /* 0x000fec0000010000 */
[----:B------:R-:W-:Y:S05]  /*0b70*/  @!P0 BRA `(.L_x_1) ;  /* 0xfffffff8002c8947 */ /* 0x000fea000383ffff */
.L_x_0:
[----:B------:R-:W0:Y:S01]  /*0b80*/  S2R R5, SR_TID.Y ;  /* 0x0000000000057919 */ /* 0x000e220000002200 */
[----:B------:R-:W1:Y:S01]  /*0b90*/  S2UR UR6, SR_CTAID.X ;  /* 0x00000000000679c3 */ /* 0x000e620000002500 */
[----:B------:R-:W2:Y:S01]  /*0ba0*/  LDCU.64 UR4, c[0x0][0x3a0] ;  /* 0x00007400ff0477ac */ /* 0x000ea20008000a00 */
[----:B------:R-:W-:Y:S01]  /*0bb0*/  MOV R3, RZ ;  /* 0x000000ff00037202 */ /* 0x000fe20000000f00 */
[----:B------:R-:W0:Y:S01]  /*0bc0*/  S2R R2, SR_TID.X ;  /* 0x0000000000027919 */ /* 0x000e220000002100 */
[----:B------:R-:W3:Y:S01]  /*0bd0*/  LDCU.64 UR10, c[0x0][0x380] ;  /* 0x00007000ff0a77ac */ /* 0x000ee20008000a00 */
[----:B--2---:R-:W-:Y:S02]  /*0be0*/  USHF.R.U64 UR7, UR4, 0x1, UR5 ;  /* 0x0000000104077899 */ /* 0x004fe40008001205 */
[----:B------:R-:W-:Y:S02]  /*0bf0*/  USHF.R.U32.HI UR5, URZ, 0x1, UR5 ;  /* 0x00000001ff057899 */ /* 0x000fe40008011605 */
[----:B-1----:R-:W-:-:S04]  /*0c00*/  UIMAD UR4, UR8, UR4, UR6 ;  /* 0x00000004080472a4 */ /* 0x002fc8000f8e0206 */
[----:B------:R-:W-:-:S04]  /*0c10*/  USHF.L.U32 UR4, UR4, 0x5, URZ ;  /* 0x0000000504047899 */ /* 0x000fc800080006ff */
[----:B------:R-:W-:Y:S01]  /*0c20*/  USHF.R.S32.HI UR6, URZ, 0x1f, UR4 ;  /* 0x0000001fff067899 */ /* 0x000fe20008011404 */
[----:B0-----:R-:W-:-:S04]  /*0c30*/  IMAD.WIDE.U32 R2, R5, UR7, R2 ;  /* 0x0000000705027c25 */ /* 0x001fc8000f8e0002 */
[----:B------:R-:W-:Y:S01]  /*0c40*/  IMAD R5, R5, UR5, RZ ;  /* 0x0000000505057c24 */ /* 0x000fe2000f8e02ff */
[----:B------:R-:W-:-:S04]  /*0c50*/  IADD3 R0, P0, PT, R2, UR4, RZ ;  /* 0x0000000402007c10 */ /* 0x000fc8000ff1e0ff */
[----:B------:R-:W-:Y:S02]  /*0c60*/  IADD3.X R3, PT, PT, R3, UR6, R5, P0, !PT ;  /* 0x0000000603037c10 */ /* 0x000fe400087fe405 */
[----:B---3--:R-:W-:-:S04]  /*0c70*/  LEA R2, P0, R0, UR10, 0x2 ;  /* 0x0000000a00027c11 */ /* 0x008fc8000f8010ff */
[----:B------:R-:W-:-:S05]  /*0c80*/  LEA.HI.X R3, R0, UR11, R3, 0x2, P0 ;  /* 0x0000000b00037c11 */ /* 0x000fca00080f1403 */
[----:B------:R-:W-:Y:S01]  /*0c90*/  STG.E desc[UR12][R2.64], R45 ;  /* 0x0000002d02007986 */ /* 0x000fe2000c10190c */
[----:B------:R-:W-:Y:S05]  /*0ca0*/  EXIT ;  /* 0x000000000000794d */ /* 0x000fea0003800000 */
.L_x_2:
[----:B------:R-:W-:-:S00]  /*0cb0*/  BRA `(.L_x_2) ;  /* 0xfffffffc00fc7947 */ /* 0x000fc0000383ffff */
[----:B------:R-:W-:-:S00]  /*0cc0*/  NOP ;  /* 0x0000000000007918 */ /* 0x000fc00000000000 */
        /* <DEDUP_REMOVED lines=11> */
.L_x_3:


//--------------------- .nv.shared._Z10matrix_mulP6__halfS0_S0_mm --------------------------
	.section	.nv.shared._Z10matrix_mulP6__halfS0_S0_mm,"aw",@nobits
	.sectionflags	@""
	.align	4
.nv.shared._Z10matrix_mulP6__halfS0_S0_mm:
	.zero		9216


//--------------------- .nv.shared.reserved.0     --------------------------
	.section	.nv.shared.reserved.0,"aw",@nobits
	.weak		__nv_reservedSMEM_offset_0_alias
	.size		__nv_reservedSMEM_offset_0_alias, 0, 64
	.other		__nv_reservedSMEM_offset_0_alias,@"STO_CUDA_RESERVED_SHARED STV_DEFAULT"
__nv_reservedSMEM_offset_0_alias:
	.zero		0
	.zero		64


//--------------------- .nv.constant0._Z10matrix_mulP6__halfS0_S0_mm --------------------------
	.section	.nv.constant0._Z10matrix_mulP6__halfS0_S0_mm,"a",@progbits
	.sectionflags	@""
	.align	4
.nv.constant0._Z10matrix_mulP6__halfS0_S0_mm:
	.zero		936


//--------------------- SYMBOLS --------------------------

	.type		.nv.reservedSmem.offset0,@object
	.size		.nv.reservedSmem.offset0,0x4
	.type		.nv.reservedSmem.cap,@object
	.size		.nv.reservedSmem.cap,0x4
